	.headerflags	@"EF_CUDA_TEXMODE_UNIFIED EF_CUDA_64BIT_ADDRESS EF_CUDA_ACCELERATORS EF_CUDA_SM90 EF_CUDA_VIRTUAL_SM(EF_CUDA_SM90)"
	.elftype	@"ET_EXEC"


//--------------------- .nv.info                  --------------------------
	.section	.nv.info,"",@"SHT_CUDA_INFO"
	.align	4


	//----- nvinfo : EIATTR_REGCOUNT
	.align		4
        /*0000*/ 	.byte	0x04, 0x2f
        /*0002*/ 	.short	(.L_3 - .L_2)
	.align		4
.L_2:
        /*0004*/ 	.word	index@(triton_poi_fused__native_batch_norm_legit_no_training_cat_relu_55)
        /*0008*/ 	.word	0x0000001c


	//----- nvinfo : EIATTR_MIN_STACK_SIZE
	.align		4
.L_3:
        /*000c*/ 	.byte	0x04, 0x12
        /*000e*/ 	.short	(.L_5 - .L_4)
	.align		4
.L_4:
        /*0010*/ 	.word	index@(triton_poi_fused__native_batch_norm_legit_no_training_cat_relu_55)
        /*0014*/ 	.word	0x00000000


	//----- nvinfo : EIATTR_FRAME_SIZE
	.align		4
.L_5:
        /*0018*/ 	.byte	0x04, 0x11
        /*001a*/ 	.short	(.L_7 - .L_6)
	.align		4
.L_6:
        /*001c*/ 	.word	index@(triton_poi_fused__native_batch_norm_legit_no_training_cat_relu_55)
        /*0020*/ 	.word	0x00000000


	//----- nvinfo : EIATTR_MIN_STACK_SIZE
	.align		4
.L_7:
        /*0024*/ 	.byte	0x04, 0x12
        /*0026*/ 	.short	(.L_9 - .L_8)
	.align		4
.L_8:
        /*0028*/ 	.word	index@(triton_poi_fused__native_batch_norm_legit_no_training_cat_relu_55)
        /*002c*/ 	.word	0x00000000
.L_9:


//--------------------- .nv.info.triton_poi_fused__native_batch_norm_legit_no_training_cat_relu_55 --------------------------
	.section	.nv.info.triton_poi_fused__native_batch_norm_legit_no_training_cat_relu_55,"",@"SHT_CUDA_INFO"
	.sectionflags	@""
	.align	4


	//----- nvinfo : EIATTR_CUDA_API_VERSION
	.align		4
        /*0000*/ 	.byte	0x04, 0x37
        /*0002*/ 	.short	(.L_11 - .L_10)
.L_10:
        /*0004*/ 	.word	0x0000007c


	//----- nvinfo : EIATTR_KPARAM_INFO
	.align		4
.L_11:
        /*0008*/ 	.byte	0x04, 0x17
        /*000a*/ 	.short	(.L_13 - .L_12)
.L_12:
        /*000c*/ 	.word	0x00000000
        /*0010*/ 	.short	0x0008
        /*0012*/ 	.short	0x0040
        /*0014*/ 	.byte	0x00, 0xf0, 0x11, 0x00


	//----- nvinfo : EIATTR_KPARAM_INFO
	.align		4
.L_13:
        /*0018*/ 	.byte	0x04, 0x17
        /*001a*/ 	.short	(.L_15 - .L_14)
.L_14:
        /*001c*/ 	.word	0x00000000
        /*0020*/ 	.short	0x0007
        /*0022*/ 	.short	0x0038
        /*0024*/ 	.byte	0x00, 0xf4, 0x21, 0x00


	//----- nvinfo : EIATTR_KPARAM_INFO
	.align		4
.L_15:
        /*0028*/ 	.byte	0x04, 0x17
        /*002a*/ 	.short	(.L_17 - .L_16)
.L_16:
        /*002c*/ 	.word	0x00000000
        /*0030*/ 	.short	0x0006
        /*0032*/ 	.short	0x0030
        /*0034*/ 	.byte	0x00, 0xf4, 0x21, 0x00


	//----- nvinfo : EIATTR_KPARAM_INFO
	.align		4
.L_17:
        /*0038*/ 	.byte	0x04, 0x17
        /*003a*/ 	.short	(.L_19 - .L_18)
.L_18:
        /*003c*/ 	.word	0x00000000
        /*0040*/ 	.short	0x0005
        /*0042*/ 	.short	0x0028
        /*0044*/ 	.byte	0x00, 0xf4, 0x21, 0x00


	//----- nvinfo : EIATTR_KPARAM_INFO
	.align		4
.L_19:
        /*0048*/ 	.byte	0x04, 0x17
        /*004a*/ 	.short	(.L_21 - .L_20)
.L_20:
        /*004c*/ 	.word	0x00000000
        /*0050*/ 	.short	0x0004
        /*0052*/ 	.short	0x0020
        /*0054*/ 	.byte	0x00, 0xf4, 0x21, 0x00


	//----- nvinfo : EIATTR_KPARAM_INFO
	.align		4
.L_21:
        /*0058*/ 	.byte	0x04, 0x17
        /*005a*/ 	.short	(.L_23 - .L_22)
.L_22:
        /*005c*/ 	.word	0x00000000
        /*0060*/ 	.short	0x0003
        /*0062*/ 	.short	0x0018
        /*0064*/ 	.byte	0x00, 0xf4, 0x21, 0x00


	//----- nvinfo : EIATTR_KPARAM_INFO
	.align		4
.L_23:
        /*0068*/ 	.byte	0x04, 0x17
        /*006a*/ 	.short	(.L_25 - .L_24)
.L_24:
        /*006c*/ 	.word	0x00000000
        /*0070*/ 	.short	0x0002
        /*0072*/ 	.short	0x0010
        /*0074*/ 	.byte	0x00, 0xf4, 0x21, 0x00


	//----- nvinfo : EIATTR_KPARAM_INFO
	.align		4
.L_25:
        /*0078*/ 	.byte	0x04, 0x17
        /*007a*/ 	.short	(.L_27 - .L_26)
.L_26:
        /*007c*/ 	.word	0x00000000
        /*0080*/ 	.short	0x0001
        /*0082*/ 	.short	0x0008
        /*0084*/ 	.byte	0x00, 0xf4, 0x21, 0x00


	//----- nvinfo : EIATTR_KPARAM_INFO
	.align		4
.L_27:
        /*0088*/ 	.byte	0x04, 0x17
        /*008a*/ 	.short	(.L_29 - .L_28)
.L_28:
        /*008c*/ 	.word	0x00000000
        /*0090*/ 	.short	0x0000
        /*0092*/ 	.short	0x0000
        /*0094*/ 	.byte	0x00, 0xf4, 0x21, 0x00


	//----- nvinfo : EIATTR_SPARSE_MMA_MASK
	.align		4
.L_29:
        /*0098*/ 	.byte	0x03, 0x50
        /*009a*/ 	.short	0x0000


	//----- nvinfo : EIATTR_MAXREG_COUNT
	.align		4
        /*009c*/ 	.byte	0x03, 0x1b
        /*009e*/ 	.short	0x00ff


	//----- nvinfo : EIATTR_EXIT_INSTR_OFFSETS
	.align		4
        /*00a0*/ 	.byte	0x04, 0x1c
        /*00a2*/ 	.short	(.L_31 - .L_30)


	//   ....[0]....
.L_30:
        /*00a4*/ 	.word	0x00000680


	//   ....[1]....
        /*00a8*/ 	.word	0x000006a0


	//----- nvinfo : EIATTR_REQNTID
	.align		4
.L_31:
        /*00ac*/ 	.byte	0x04, 0x10
        /*00ae*/ 	.short	(.L_33 - .L_32)
.L_32:
        /*00b0*/ 	.word	0x00000100
        /*00b4*/ 	.word	0x00000001
        /*00b8*/ 	.word	0x00000001


	//----- nvinfo : EIATTR_CBANK_PARAM_SIZE
	.align		4
.L_33:
        /*00bc*/ 	.byte	0x03, 0x19
        /*00be*/ 	.short	0x0044


	//----- nvinfo : EIATTR_PARAM_CBANK
	.align		4
        /*00c0*/ 	.byte	0x04, 0x0a
        /*00c2*/ 	.short	(.L_35 - .L_34)
	.align		4
.L_34:
        /*00c4*/ 	.word	index@(.nv.constant0.triton_poi_fused__native_batch_norm_legit_no_training_cat_relu_55)
        /*00c8*/ 	.short	0x0210
        /*00ca*/ 	.short	0x0044


	//----- nvinfo : EIATTR_SW_WAR
	.align		4
.L_35:
        /*00cc*/ 	.byte	0x04, 0x36
        /*00ce*/ 	.short	(.L_37 - .L_36)
.L_36:
        /*00d0*/ 	.word	0x00000008
.L_37:


//--------------------- .nv.callgraph             --------------------------
	.section	.nv.callgraph,"",@"SHT_CUDA_CALLGRAPH"
	.align	4
	.sectionentsize	8
	.align		4
        /*0000*/ 	.word	0x00000000
	.align		4
        /*0004*/ 	.word	0xffffffff
	.align		4
        /*0008*/ 	.word	0x00000000
	.align		4
        /*000c*/ 	.word	0xfffffffe
	.align		4
        /*0010*/ 	.word	0x00000000
	.align		4
        /*0014*/ 	.word	0xfffffffd
	.align		4
        /*0018*/ 	.word	0x00000000
	.align		4
        /*001c*/ 	.word	0xfffffffc


//--------------------- .nv.constant4             --------------------------
	.section	.nv.constant4,"a",@progbits
	.align	8
	.align		8
.nv.constant4:
        /*0000*/ 	.dword	_$_str
	.align		8
        /*0008*/ 	.dword	_$_str_$_2


//--------------------- .text.triton_poi_fused__native_batch_norm_legit_no_training_cat_relu_55 --------------------------
	.section	.text.triton_poi_fused__native_batch_norm_legit_no_training_cat_relu_55,"ax",@progbits
	.align	128
        .global         triton_poi_fused__native_batch_norm_legit_no_training_cat_relu_55
        .type           triton_poi_fused__native_batch_norm_legit_no_training_cat_relu_55,@function
        .size           triton_poi_fused__native_batch_norm_legit_no_training_cat_relu_55,(.L_x_1 - triton_poi_fused__native_batch_norm_legit_no_training_cat_relu_55)
        .other          triton_poi_fused__native_batch_norm_legit_no_training_cat_relu_55,@"STO_CUDA_ENTRY STV_DEFAULT"
triton_poi_fused__native_batch_norm_legit_no_training_cat_relu_55:
.text.triton_poi_fused__native_batch_norm_legit_no_training_cat_relu_55:
[----:B------:R-:W0:Y:S01]  /*0000*/  LDC R1, c[0x0][0x28] ;  /* 0x00000a00ff017b82 */ /* 0x000e220000000800 */
[----:B------:R-:W1:Y:S07]  /*0010*/  S2R R0, SR_TID.X ;  /* 0x0000000000007919 */ /* 0x000e6e0000002100 */
[----:B------:R-:W2:Y:S01]  /*0020*/  LDC.64 R4, c[0x0][0x228] ;  /* 0x00008a00ff047b82 */ /* 0x000ea20000000a00 */
[----:B------:R-:W-:Y:S01]  /*0030*/  IMAD.MOV.U32 R6, RZ, RZ, RZ ;  /* 0x000000ffff067224 */ /* 0x000fe200078e00ff */
[----:B------:R-:W-:Y:S01]  /*0040*/  ULDC.64 UR4, c[0x0][0x208] ;  /* 0x0000820000047ab9 */ /* 0x000fe20000000a00 */
[----:B------:R-:W3:Y:S01]  /*0050*/  S2R R3, SR_CTAID.X ;  /* 0x0000000000037919 */ /* 0x000ee20000002500 */
[----:B------:R-:W-:Y:S01]  /*0060*/  HFMA2.MMA R10, -RZ, RZ, 0, 0 ;  /* 0x00000000ff0a7435 */ /* 0x000fe200000001ff */
[----:B------:R-:W-:-:S03]  /*0070*/  ULDC.64 UR6, c[0x0][0x218] ;  /* 0x0000860000067ab9 */ /* 0x000fc60000000a00 */
[----:B------:R-:W4:Y:S01]  /*0080*/  LDC.64 R14, c[0x0][0x220] ;  /* 0x00008800ff0e7b82 */ /* 0x000f220000000a00 */
[----:B-1----:R-:W-:-:S05]  /*0090*/  IMAD.SHL.U32 R0, R0, 0x2, RZ ;  /* 0x0000000200007824 */ /* 0x002fca00078e00ff */
[----:B------:R-:W-:-:S05]  /*00a0*/  LOP3.LUT R0, R0, 0x1fe, RZ, 0xc0, !PT ;  /* 0x000001fe00007812 */ /* 0x000fca00078ec0ff */
[----:B---3--:R-:W-:-:S05]  /*00b0*/  IMAD R0, R3, 0x200, R0 ;  /* 0x0000020003007824 */ /* 0x008fca00078e0200 */
[----:B------:R-:W-:Y:S02]  /*00c0*/  SHF.R.S32.HI R3, RZ, 0x1f, R0 ;  /* 0x0000001fff037819 */ /* 0x000fe40000011400 */
[----:B------:R-:W-:Y:S02]  /*00d0*/  ISETP.GE.AND P0, PT, R0, 0x10d00, PT ;  /* 0x00010d000000780c */ /* 0x000fe40003f06270 */
[----:B------:R-:W-:-:S04]  /*00e0*/  LEA.HI R3, R3, R0, RZ, 0x6 ;  /* 0x0000000003037211 */ /* 0x000fc800078f30ff */
[----:B------:R-:W-:-:S05]  /*00f0*/  SHF.R.S32.HI R11, RZ, 0x6, R3 ;  /* 0x00000006ff0b7819 */ /* 0x000fca0000011403 */
[----:B------:R-:W-:-:S05]  /*0100*/  IMAD.HI R2, R11, 0x79d06a97, RZ ;  /* 0x79d06a970b027827 */ /* 0x000fca00078e02ff */
[----:B------:R-:W-:-:S04]  /*0110*/  SHF.R.U32.HI R7, RZ, 0x1f, R2 ;  /* 0x0000001fff077819 */ /* 0x000fc80000011602 */
[----:B------:R-:W-:-:S05]  /*0120*/  LEA.HI.SX32 R2, R2, R7, 0x19 ;  /* 0x0000000702027211 */ /* 0x000fca00078fcaff */
[----:B------:R-:W-:-:S04]  /*0130*/  IMAD R11, R2, -0x10d, R11 ;  /* 0xfffffef3020b7824 */ /* 0x000fc800078e020b */
[----:B--2---:R-:W-:-:S05]  /*0140*/  IMAD.WIDE R4, R11, 0x4, R4 ;  /* 0x000000040b047825 */ /* 0x004fca00078e0204 */
[----:B------:R-:W2:Y:S01]  /*0150*/  @!P0 LDG.E.EL R6, desc[UR4][R4.64] ;  /* 0x0000000404068981 */ /* 0x000ea2000c2e1900 */
[----:B------:R-:W-:-:S03]  /*0160*/  IMAD.HI R2, R0, 0x79d06a97, RZ ;  /* 0x79d06a9700027827 */ /* 0x000fc600078e02ff */
[----:B------:R1:W3:Y:S01]  /*0170*/  @!P0 LDG.E.EL R10, desc[UR4][R4.64] ;  /* 0x00000004040a8981 */ /* 0x0002e2000c2e1900 */
[----:B------:R-:W-:Y:S01]  /*0180*/  IMAD.SHL.U32 R8, R11, 0x40, RZ ;  /* 0x000000400b087824 */ /* 0x000fe200078e00ff */
[----:B------:R-:W-:-:S04]  /*0190*/  SHF.R.U32.HI R7, RZ, 0x1f, R2 ;  /* 0x0000001fff077819 */ /* 0x000fc80000011602 */
[----:B------:R-:W-:Y:S02]  /*01a0*/  LEA.HI.SX32 R17, R2, R7, 0x13 ;  /* 0x0000000702117211 */ /* 0x000fe400078f9aff */
[----:B------:R-:W-:Y:S02]  /*01b0*/  LOP3.LUT R7, R3, 0xffffffc0, RZ, 0xc0, !PT ;  /* 0xffffffc003077812 */ /* 0x000fe400078ec0ff */
[----:B------:R-:W5:Y:S01]  /*01c0*/  LDC.64 R2, c[0x0][0x210] ;  /* 0x00008400ff027b82 */ /* 0x000f620000000a00 */
[C---:B------:R-:W-:Y:S02]  /*01d0*/  IMAD R9, R17.reuse, 0x300, RZ ;  /* 0x0000030011097824 */ /* 0x040fe400078e02ff */
[----:B------:R-:W-:Y:S02]  /*01e0*/  IMAD.IADD R7, R0, 0x1, -R7 ;  /* 0x0000000100077824 */ /* 0x000fe400078e0a07 */
[----:B-1----:R-:W-:Y:S01]  /*01f0*/  IMAD R4, R17, -0x4340, R0 ;  /* 0xffffbcc011047824 */ /* 0x002fe200078e0200 */
[----:B------:R-:W-:-:S02]  /*0200*/  SHF.R.S32.HI R13, RZ, 0x1f, R9 ;  /* 0x0000001fff0d7819 */ /* 0x000fc40000011409 */
[----:B------:R-:W-:Y:S01]  /*0210*/  IADD3 R18, P1, P2, R8, R7, R9 ;  /* 0x0000000708127210 */ /* 0x000fe20007a3e009 */
[----:B------:R-:W-:Y:S01]  /*0220*/  IMAD R25, R17, 0x4040, R4 ;  /* 0x0000404011197824 */ /* 0x000fe200078e0204 */
[----:B------:R-:W-:Y:S02]  /*0230*/  SHF.R.S32.HI R8, RZ, 0x1f, R8 ;  /* 0x0000001fff087819 */ /* 0x000fe40000011408 */
[----:B------:R-:W-:Y:S02]  /*0240*/  CS2R R4, SRZ ;  /* 0x0000000000047805 */ /* 0x000fe4000001ff00 */
[----:B------:R-:W-:Y:S02]  /*0250*/  SHF.R.S32.HI R7, RZ, 0x1f, R7 ;  /* 0x0000001fff077819 */ /* 0x000fe40000011407 */
[----:B------:R-:W-:Y:S02]  /*0260*/  LEA R16, P3, R18, UR6, 0x2 ;  /* 0x0000000612107c11 */ /* 0x000fe4000f8610ff */
[----:B------:R-:W-:-:S02]  /*0270*/  IADD3.X R7, R8, R7, R13, P1, P2 ;  /* 0x0000000708077210 */ /* 0x000fc40000fe440d */
[----:B------:R-:W1:Y:S01]  /*0280*/  LDC.64 R12, c[0x0][0x230] ;  /* 0x00008c00ff0c7b82 */ /* 0x000e620000000a00 */
[C---:B------:R-:W-:Y:S02]  /*0290*/  ISETP.GE.AND P2, PT, R11.reuse, 0x101, PT ;  /* 0x000001010b00780c */ /* 0x040fe40003f46270 */
[----:B------:R-:W-:Y:S02]  /*02a0*/  ISETP.GT.AND P1, PT, R11, 0x100, !P0 ;  /* 0x000001000b00780c */ /* 0x000fe40004724270 */
[----:B------:R-:W-:Y:S01]  /*02b0*/  ISETP.LT.AND P4, PT, R0, 0x10d00, !P2 ;  /* 0x00010d000000780c */ /* 0x000fe20005781270 */
[----:B-----5:R-:W-:Y:S01]  /*02c0*/  IMAD.WIDE R24, R25, 0x4, R2 ;  /* 0x0000000419187825 */ /* 0x020fe200078e0202 */
[----:B------:R-:W-:Y:S01]  /*02d0*/  CS2R R2, SRZ ;  /* 0x0000000000027805 */ /* 0x000fe2000001ff00 */
[----:B------:R-:W5:Y:S01]  /*02e0*/  LDC.64 R8, c[0x0][0x238] ;  /* 0x00008e00ff087b82 */ /* 0x000f620000000a00 */
[----:B------:R-:W-:Y:S01]  /*02f0*/  LEA.HI.X R17, R18, UR7, R7, 0x2, P3 ;  /* 0x0000000712117c11 */ /* 0x000fe200098f1407 */
[----:B----4-:R-:W-:Y:S01]  /*0300*/  IMAD.WIDE R22, R11, 0x4, R14 ;  /* 0x000000040b167825 */ /* 0x010fe200078e020e */
[----:B------:R-:W-:-:S02]  /*0310*/  MOV R7, RZ ;  /* 0x000000ff00077202 */ /* 0x000fc40000000f00 */
[----:B------:R-:W-:-:S03]  /*0320*/  CS2R R14, SRZ ;  /* 0x00000000000e7805 */ /* 0x000fc6000001ff00 */
[----:B------:R-:W4:Y:S04]  /*0330*/  @P1 LDG.E.64 R4, desc[UR4][R16.64+-0x10100] ;  /* 0xfeff000410041981 */ /* 0x000f28000c1e1b00 */
[----:B------:R-:W4:Y:S01]  /*0340*/  @P4 LDG.E.64 R2, desc[UR4][R24.64] ;  /* 0x0000000418024981 */ /* 0x000f22000c1e1b00 */
[----:B-1----:R-:W-:-:S03]  /*0350*/  IMAD.WIDE R12, R11, 0x4, R12 ;  /* 0x000000040b0c7825 */ /* 0x002fc600078e020c */
[----:B------:R-:W4:Y:S04]  /*0360*/  @!P0 LDG.E.EL R7, desc[UR4][R22.64] ;  /* 0x0000000416078981 */ /* 0x000f28000c2e1900 */
[----:B------:R-:W4:Y:S01]  /*0370*/  @!P0 LDG.E.EL R14, desc[UR4][R22.64] ;  /* 0x00000004160e8981 */ /* 0x000f22000c2e1900 */
[----:B-----5:R-:W-:Y:S01]  /*0380*/  IMAD.WIDE R8, R11, 0x4, R8 ;  /* 0x000000040b087825 */ /* 0x020fe200078e0208 */
[----:B------:R-:W-:-:S03]  /*0390*/  HFMA2.MMA R11, -RZ, RZ, 0, 0 ;  /* 0x00000000ff0b7435 */ /* 0x000fc600000001ff */
[----:B------:R-:W-:Y:S01]  /*03a0*/  IMAD.MOV.U32 R20, RZ, RZ, RZ ;  /* 0x000000ffff147224 */ /* 0x000fe200078e00ff */
[----:B------:R-:W5:Y:S01]  /*03b0*/  @!P0 LDG.E.EL R15, desc[UR4][R8.64] ;  /* 0x00000004080f8981 */ /* 0x000f62000c2e1900 */
[----:B------:R-:W-:-:S04]  /*03c0*/  IMAD.MOV.U32 R18, RZ, RZ, RZ ;  /* 0x000000ffff127224 */ /* 0x000fc800078e00ff */
[----:B------:R-:W5:Y:S04]  /*03d0*/  @!P0 LDG.E.EL R20, desc[UR4][R12.64] ;  /* 0x000000040c148981 */ /* 0x000f68000c2e1900 */
[----:B------:R1:W5:Y:S04]  /*03e0*/  @!P0 LDG.E.EL R18, desc[UR4][R12.64] ;  /* 0x000000040c128981 */ /* 0x000368000c2e1900 */
[----:B------:R1:W5:Y:S01]  /*03f0*/  @!P0 LDG.E.EL R11, desc[UR4][R8.64] ;  /* 0x00000004080b8981 */ /* 0x000362000c2e1900 */
[----:B------:R-:W-:Y:S01]  /*0400*/  IMAD.MOV.U32 R21, RZ, RZ, 0x3e800000 ;  /* 0x3e800000ff157424 */ /* 0x000fe200078e00ff */
[----:B01----:R-:W0:Y:S08]  /*0410*/  LDC.64 R12, c[0x0][0x240] ;  /* 0x00009000ff0c7b82 */ /* 0x003e300000000a00 */
[----:B------:R-:W1:Y:S01]  /*0420*/  LDC.64 R8, c[0x0][0x248] ;  /* 0x00009200ff087b82 */ /* 0x000e620000000a00 */
[----:B0-----:R-:W-:-:S04]  /*0430*/  IMAD.WIDE R12, R0, 0x4, R12 ;  /* 0x00000004000c7825 */ /* 0x001fc800078e020c */
[----:B-1----:R-:W-:-:S04]  /*0440*/  IMAD.WIDE R8, R0, 0x4, R8 ;  /* 0x0000000400087825 */ /* 0x002fc800078e0208 */
[----:B--2---:R-:W-:-:S04]  /*0450*/  FADD R6, R6, 9.9999997473787516356e-06 ;  /* 0x3727c5ac06067421 */ /* 0x004fc80000000000 */
[----:B------:R-:W0:Y:S01]  /*0460*/  MUFU.SQRT R16, R6 ;  /* 0x0000000600107308 */ /* 0x000e220000002000 */
[----:B---3--:R-:W-:-:S07]  /*0470*/  FADD R10, R10, 9.9999997473787516356e-06 ;  /* 0x3727c5ac0a0a7421 */ /* 0x008fce0000000000 */
[----:B------:R-:W1:Y:S01]  /*0480*/  MUFU.SQRT R17, R10 ;  /* 0x0000000a00117308 */ /* 0x000e620000002000 */
[C---:B0-----:R-:W-:Y:S02]  /*0490*/  FSETP.GT.AND P6, PT, R16.reuse, 8.50705917302346158658e+37, PT ;  /* 0x7e8000001000780b */ /* 0x041fe40003fc4000 */
[----:B------:R-:W-:Y:S02]  /*04a0*/  FSETP.GEU.AND P3, PT, R16, 1.175494350822287508e-38, PT ;  /* 0x008000001000780b */ /* 0x000fe40003f6e000 */
[----:B------:R-:W-:Y:S02]  /*04b0*/  FSEL R19, R21, 1, P6 ;  /* 0x3f80000015137808 */ /* 0x000fe40003000000 */
[----:B-1----:R-:W-:-:S07]  /*04c0*/  FSETP.GT.AND P5, PT, R17, 8.50705917302346158658e+37, PT ;  /* 0x7e8000001100780b */ /* 0x002fce0003fa4000 */
[----:B------:R-:W-:Y:S01]  /*04d0*/  @P6 FMUL R16, R16, 0.25 ;  /* 0x3e80000010106820 */ /* 0x000fe20000400000 */
[----:B------:R-:W-:-:S03]  /*04e0*/  FSETP.GEU.AND P6, PT, R17, 1.175494350822287508e-38, PT ;  /* 0x008000001100780b */ /* 0x000fc60003fce000 */
[----:B------:R-:W-:Y:S02]  /*04f0*/  @!P3 FMUL R16, R16, 16777216 ;  /* 0x4b8000001010b820 */ /* 0x000fe40000400000 */
[----:B------:R-:W-:-:S08]  /*0500*/  @P5 FMUL R17, R17, 0.25 ;  /* 0x3e80000011115820 */ /* 0x000fd00000400000 */
[----:B------:R-:W-:Y:S01]  /*0510*/  @!P6 FMUL R17, R17, 16777216 ;  /* 0x4b8000001111e820 */ /* 0x000fe20000400000 */
[----:B------:R-:W0:Y:S01]  /*0520*/  MUFU.RCP R16, R16 ;  /* 0x0000001000107308 */ /* 0x000e220000001000 */
[----:B------:R-:W-:-:S07]  /*0530*/  FSEL R6, R21, 1, P5 ;  /* 0x3f80000015067808 */ /* 0x000fce0002800000 */
[----:B------:R-:W1:Y:S01]  /*0540*/  MUFU.RCP R17, R17 ;  /* 0x0000001100117308 */ /* 0x000e620000001000 */
[----:B----4-:R-:W-:Y:S02]  /*0550*/  SEL R2, R2, RZ, P4 ;  /* 0x000000ff02027207 */ /* 0x010fe40002000000 */
[----:B------:R-:W-:Y:S01]  /*0560*/  SEL R3, R3, RZ, P4 ;  /* 0x000000ff03037207 */ /* 0x000fe20002000000 */
[----:B------:R-:W-:Y:S01]  /*0570*/  @!P3 FMUL R19, R19, 16777216 ;  /* 0x4b8000001313b820 */ /* 0x000fe20000400000 */
[----:B------:R-:W-:Y:S01]  /*0580*/  @P2 SEL R2, R4, RZ, P1 ;  /* 0x000000ff04022207 */ /* 0x000fe20000800000 */
[----:B------:R-:W-:Y:S01]  /*0590*/  @!P6 FMUL R6, R6, 16777216 ;  /* 0x4b8000000606e820 */ /* 0x000fe20000400000 */
[----:B------:R-:W-:Y:S01]  /*05a0*/  @P2 SEL R3, R5, RZ, P1 ;  /* 0x000000ff05032207 */ /* 0x000fe20000800000 */
[----:B0-----:R-:W-:Y:S02]  /*05b0*/  FMUL R16, R16, R19 ;  /* 0x0000001310107220 */ /* 0x001fe40000400000 */
[----:B------:R-:W-:-:S02]  /*05c0*/  FADD R7, R2, -R7 ;  /* 0x8000000702077221 */ /* 0x000fc40000000000 */
[----:B------:R-:W-:Y:S01]  /*05d0*/  FADD R14, R3, -R14 ;  /* 0x8000000e030e7221 */ /* 0x000fe20000000000 */
[----:B-1----:R-:W-:Y:S01]  /*05e0*/  FMUL R17, R17, R6 ;  /* 0x0000000611117220 */ /* 0x002fe20000400000 */
[----:B------:R-:W-:-:S03]  /*05f0*/  FMUL R16, R7, R16 ;  /* 0x0000001007107220 */ /* 0x000fc60000400000 */
[----:B------:R-:W-:Y:S01]  /*0600*/  FMUL R14, R14, R17 ;  /* 0x000000110e0e7220 */ /* 0x000fe20000400000 */
[----:B-----5:R-:W-:Y:S01]  /*0610*/  FFMA R15, R16, R20, R15 ;  /* 0x00000014100f7223 */ /* 0x020fe2000000000f */
[----:B------:R0:W-:Y:S02]  /*0620*/  @!P0 STG.E.64 desc[UR4][R12.64], R2 ;  /* 0x000000020c008986 */ /* 0x0001e4000c101b04 */
[----:B------:R-:W-:Y:S02]  /*0630*/  FFMA R11, R14, R18, R11 ;  /* 0x000000120e0b7223 */ /* 0x000fe4000000000b */
[----:B------:R-:W-:-:S03]  /*0640*/  FSETP.GEU.AND P1, PT, R15, RZ, PT ;  /* 0x000000ff0f00720b */ /* 0x000fc60003f2e000 */
[----:B------:R-:W-:Y:S02]  /*0650*/  FSETP.GEU.AND P2, PT, R11, RZ, PT ;  /* 0x000000ff0b00720b */ /* 0x000fe40003f4e000 */
[----:B------:R-:W-:Y:S02]  /*0660*/  FSEL R10, R15, RZ, P1 ;  /* 0x000000ff0f0a7208 */ /* 0x000fe40000800000 */
[----:B------:R-:W-:Y:S01]  /*0670*/  FSEL R11, R11, RZ, P2 ;  /* 0x000000ff0b0b7208 */ /* 0x000fe20001000000 */
[----:B0-----:R-:W-:Y:S08]  /*0680*/  @P0 EXIT ;  /* 0x000000000000094d */ /* 0x001ff00003800000 */
[----:B------:R-:W-:Y:S01]  /*0690*/  STG.E.64 desc[UR4][R8.64], R10 ;  /* 0x0000000a08007986 */ /* 0x000fe2000c101b04 */
[----:B------:R-:W-:Y:S05]  /*06a0*/  EXIT ;  /* 0x000000000000794d */ /* 0x000fea0003800000 */
.L_x_0:
[----:B------:R-:W-:-:S00]  /*06b0*/  BRA `(.L_x_0) ;  /* 0xfffffffc00fc7947 */ /* 0x000fc0000383ffff */
[----:B------:R-:W-:-:S00]  /*06c0*/  NOP ;  /* 0x0000000000007918 */ /* 0x000fc00000000000 */
        /* <DEDUP_REMOVED lines=11> */
.L_x_1:


//--------------------- .nv.global.init           --------------------------
	.section	.nv.global.init,"aw",@progbits
.nv.global.init:
	.type		_$_str,@object
	.size		_$_str,(_$_str_$_2 - _$_str)
_$_str:
        /*0000*/ 	.byte	0x5f, 0x5f, 0x43, 0x55, 0x44, 0x41, 0x5f, 0x46, 0x54, 0x5a, 0x00
	.type		_$_str_$_2,@object
	.size		_$_str_$_2,(.L_1 - _$_str_$_2)
_$_str_$_2:
        /*000b*/ 	.byte	0x5f, 0x5f, 0x43, 0x55, 0x44, 0x41, 0x5f, 0x50, 0x52, 0x45, 0x43, 0x5f, 0x53, 0x51, 0x52, 0x54
        /*001b*/ 	.byte	0x00
.L_1:


//--------------------- .nv.constant0.triton_poi_fused__native_batch_norm_legit_no_training_cat_relu_55 --------------------------
	.section	.nv.constant0.triton_poi_fused__native_batch_norm_legit_no_training_cat_relu_55,"a",@progbits
	.sectionflags	@""
	.align	4
.nv.constant0.triton_poi_fused__native_batch_norm_legit_no_training_cat_relu_55:
	.zero		596
